//
// Generated by NVIDIA NVVM Compiler
//
// Compiler Build ID: CL-36424714
// Cuda compilation tools, release 13.0, V13.0.88
// Based on NVVM 20.0.0
//

.version 9.0
.target sm_100
.address_size 64

	// .globl	_Z15matrixTransposePKfPfii

.visible .entry _Z15matrixTransposePKfPfii(
	.param .u64 .ptr .align 1 _Z15matrixTransposePKfPfii_param_0,
	.param .u64 .ptr .align 1 _Z15matrixTransposePKfPfii_param_1,
	.param .u32 _Z15matrixTransposePKfPfii_param_2,
	.param .u32 _Z15matrixTransposePKfPfii_param_3
)
{
	.reg .pred 	%p<4>;
	.reg .b32 	%r<13>;
	.reg .b32 	%f<2>;
	.reg .b64 	%rd<9>;

	ld.param.u64 	%rd1, [_Z15matrixTransposePKfPfii_param_0];
	ld.param.u64 	%rd2, [_Z15matrixTransposePKfPfii_param_1];
	ld.param.u32 	%r3, [_Z15matrixTransposePKfPfii_param_2];
	ld.param.u32 	%r4, [_Z15matrixTransposePKfPfii_param_3];
	mov.u32 	%r5, %ctaid.y;
	mov.u32 	%r6, %ntid.y;
	mov.u32 	%r7, %tid.y;
	mad.lo.s32 	%r1, %r5, %r6, %r7;
	mov.u32 	%r8, %ctaid.x;
	mov.u32 	%r9, %ntid.x;
	mov.u32 	%r10, %tid.x;
	mad.lo.s32 	%r2, %r8, %r9, %r10;
	setp.ge.s32 	%p1, %r1, %r3;
	setp.ge.s32 	%p2, %r2, %r4;
	or.pred  	%p3, %p1, %p2;
	@%p3 bra 	$L__BB0_2;
	cvta.to.global.u64 	%rd3, %rd1;
	cvta.to.global.u64 	%rd4, %rd2;
	mad.lo.s32 	%r11, %r4, %r1, %r2;
	mad.lo.s32 	%r12, %r3, %r2, %r1;
	mul.wide.s32 	%rd5, %r11, 4;
	add.s64 	%rd6, %rd3, %rd5;
	ld.global.f32 	%f1, [%rd6];
	mul.wide.s32 	%rd7, %r12, 4;
	add.s64 	%rd8, %rd4, %rd7;
	st.global.f32 	[%rd8], %f1;
$L__BB0_2:
	ret;

}


// ===== COMPILED SASS (sm_100) =====

	.target	sm_100

	.elftype	@"ET_EXEC"


//--------------------- .note.nv.tkinfo           --------------------------
	.section	.note.nv.tkinfo,"",@"SHT_NOTE"
	.sectionflags	@"SHF_NOTE_NV_TKINFO"
	.tkinfo
        /*0018*/ 	.word	0x00000002
        /*0030*/ 	.string	""
        /*0030*/ 	.string	"ptxas"
        /*0030*/ 	.string	"Cuda compilation tools, release 13.0, V13.0.88"
        /*0030*/ 	.string	"Build cuda_13.0.r13.0/compiler.36424714_0"
        /*0030*/ 	.string	"-arch sm_100 -m 64 "



//--------------------- .note.nv.cuinfo           --------------------------
	.section	.note.nv.cuinfo,"",@"SHT_NOTE"
	.sectionflags	@"SHF_NOTE_NV_CUINFO"
        /*0018*/ 	.short	0x0002
        /*001a*/ 	.short	0x0064
        /*001c*/ 	.short	0x0082
	.zero		2


//--------------------- .nv.info                  --------------------------
	.section	.nv.info,"",@"SHT_CUDA_INFO"
	.align	4


	//----- nvinfo : EIATTR_REGCOUNT
	.align		4
        /*0000*/ 	.byte	0x04, 0x2f
        /*0002*/ 	.short	(.L_1 - .L_0)
	.align		4
.L_0:
        /*0004*/ 	.word	index@(_Z15matrixTransposePKfPfii)
        /*0008*/ 	.word	0x0000000a


	//----- nvinfo : EIATTR_FRAME_SIZE
	.align		4
.L_1:
        /*000c*/ 	.byte	0x04, 0x11
        /*000e*/ 	.short	(.L_3 - .L_2)
	.align		4
.L_2:
        /*0010*/ 	.word	index@(_Z15matrixTransposePKfPfii)
        /*0014*/ 	.word	0x00000000


	//----- nvinfo : EIATTR_MIN_STACK_SIZE
	.align		4
.L_3:
        /*0018*/ 	.byte	0x04, 0x12
        /*001a*/ 	.short	(.L_5 - .L_4)
	.align		4
.L_4:
        /*001c*/ 	.word	index@(_Z15matrixTransposePKfPfii)
        /*0020*/ 	.word	0x00000000
.L_5:


//--------------------- .nv.compat                --------------------------
	.section	.nv.compat,"",@"SHT_CUDA_COMPAT_INFO"
	.align	4
        /*0000*/ 	.byte	0x02, 0x09, 0x00, 0x00, 0x02, 0x02, 0x01, 0x00, 0x02, 0x05, 0x05, 0x00, 0x03, 0x07, 0x01, 0x01
        /*0010*/ 	.byte	0x02, 0x03, 0x00, 0x00, 0x02, 0x06, 0x01, 0x00, 0x04, 0x0b, 0x08, 0x00, 0x09, 0x00, 0x00, 0x00
        /*0020*/ 	.byte	0x00, 0x00, 0x00, 0x00


//--------------------- .nv.info._Z15matrixTransposePKfPfii --------------------------
	.section	.nv.info._Z15matrixTransposePKfPfii,"",@"SHT_CUDA_INFO"
	.sectionflags	@""
	.align	4


	//----- nvinfo : EIATTR_CUDA_API_VERSION
	.align		4
        /*0000*/ 	.byte	0x04, 0x37
        /*0002*/ 	.short	(.L_7 - .L_6)
.L_6:
        /*0004*/ 	.word	0x00000082


	//----- nvinfo : EIATTR_KPARAM_INFO
	.align		4
.L_7:
        /*0008*/ 	.byte	0x04, 0x17
        /*000a*/ 	.short	(.L_9 - .L_8)
.L_8:
        /*000c*/ 	.word	0x00000000
        /*0010*/ 	.short	0x0003
        /*0012*/ 	.short	0x0014
        /*0014*/ 	.byte	0x00, 0xf0, 0x11, 0x00


	//----- nvinfo : EIATTR_KPARAM_INFO
	.align		4
.L_9:
        /*0018*/ 	.byte	0x04, 0x17
        /*001a*/ 	.short	(.L_11 - .L_10)
.L_10:
        /*001c*/ 	.word	0x00000000
        /*0020*/ 	.short	0x0002
        /*0022*/ 	.short	0x0010
        /*0024*/ 	.byte	0x00, 0xf0, 0x11, 0x00


	//----- nvinfo : EIATTR_KPARAM_INFO
	.align		4
.L_11:
        /*0028*/ 	.byte	0x04, 0x17
        /*002a*/ 	.short	(.L_13 - .L_12)
.L_12:
        /*002c*/ 	.word	0x00000000
        /*0030*/ 	.short	0x0001
        /*0032*/ 	.short	0x0008
        /*0034*/ 	.byte	0x00, 0xf5, 0x21, 0x00


	//----- nvinfo : EIATTR_KPARAM_INFO
	.align		4
.L_13:
        /*0038*/ 	.byte	0x04, 0x17
        /*003a*/ 	.short	(.L_15 - .L_14)
.L_14:
        /*003c*/ 	.word	0x00000000
        /*0040*/ 	.short	0x0000
        /*0042*/ 	.short	0x0000
        /*0044*/ 	.byte	0x00, 0xf5, 0x21, 0x00


	//----- nvinfo : EIATTR_SPARSE_MMA_MASK
	.align		4
.L_15:
        /*0048*/ 	.byte	0x03, 0x50
        /*004a*/ 	.short	0x0000


	//----- nvinfo : EIATTR_MAXREG_COUNT
	.align		4
        /*004c*/ 	.byte	0x03, 0x1b
        /*004e*/ 	.short	0x00ff


	//----- nvinfo : EIATTR_MERCURY_ISA_VERSION
	.align		4
        /*0050*/ 	.byte	0x03, 0x5f
        /*0052*/ 	.short	0x0101


	//----- nvinfo : EIATTR_VRC_CTA_INIT_COUNT
	.align		4
        /*0054*/ 	.byte	0x02, 0x4a
	.zero		1
	.zero		1


	//----- nvinfo : EIATTR_EXIT_INSTR_OFFSETS
	.align		4
        /*0058*/ 	.byte	0x04, 0x1c
        /*005a*/ 	.short	(.L_17 - .L_16)


	//   ....[0]....
.L_16:
        /*005c*/ 	.word	0x000000c0


	//   ....[1]....
        /*0060*/ 	.word	0x00000160


	//----- nvinfo : EIATTR_CBANK_PARAM_SIZE
	.align		4
.L_17:
        /*0064*/ 	.byte	0x03, 0x19
        /*0066*/ 	.short	0x0018


	//----- nvinfo : EIATTR_PARAM_CBANK
	.align		4
        /*0068*/ 	.byte	0x04, 0x0a
        /*006a*/ 	.short	(.L_19 - .L_18)
	.align		4
.L_18:
        /*006c*/ 	.word	index@(.nv.constant0._Z15matrixTransposePKfPfii)
        /*0070*/ 	.short	0x0380
        /*0072*/ 	.short	0x0018


	//----- nvinfo : EIATTR_SW_WAR
	.align		4
.L_19:
        /*0074*/ 	.byte	0x04, 0x36
        /*0076*/ 	.short	(.L_21 - .L_20)
.L_20:
        /*0078*/ 	.word	0x00000008
.L_21:


//--------------------- .nv.callgraph             --------------------------
	.section	.nv.callgraph,"",@"SHT_CUDA_CALLGRAPH"
	.align	4
	.sectionentsize	8
	.align		4
        /*0000*/ 	.word	0x00000000
	.align		4
        /*0004*/ 	.word	0xffffffff
	.align		4
        /*0008*/ 	.word	0x00000000
	.align		4
        /*000c*/ 	.word	0xfffffffe
	.align		4
        /*0010*/ 	.word	0x00000000
	.align		4
        /*0014*/ 	.word	0xfffffffd
	.align		4
        /*0018*/ 	.word	0x00000000
	.align		4
        /*001c*/ 	.word	0xfffffffc


//--------------------- .text._Z15matrixTransposePKfPfii --------------------------
	.section	.text._Z15matrixTransposePKfPfii,"ax",@progbits
	.align	128
        .global         _Z15matrixTransposePKfPfii
        .type           _Z15matrixTransposePKfPfii,@function
        .size           _Z15matrixTransposePKfPfii,(.L_x_1 - _Z15matrixTransposePKfPfii)
        .other          _Z15matrixTransposePKfPfii,@"STO_CUDA_ENTRY STV_DEFAULT"
_Z15matrixTransposePKfPfii:
.text._Z15matrixTransposePKfPfii:
[----:B------:R-:W-:Y:S01]  /*0000*/  LDC R1, c[0x0][0x37c] ;  /* 0x0000df00ff017b82 */ /* 0x000fe20000000800 */
[----:B------:R-:W0:Y:S07]  /*0010*/  S2R R2, SR_TID.X ;  /* 0x0000000000027919 */ /* 0x000e2e0000002100 */
[----:B------:R-:W1:Y:S01]  /*0020*/  LDC R0, c[0x0][0x364] ;  /* 0x0000d900ff007b82 */ /* 0x000e620000000800 */
[----:B------:R-:W2:Y:S01]  /*0030*/  LDCU.64 UR6, c[0x0][0x390] ;  /* 0x00007200ff0677ac */ /* 0x000ea20008000a00 */
[----:B------:R-:W1:Y:S06]  /*0040*/  S2R R3, SR_TID.Y ;  /* 0x0000000000037919 */ /* 0x000e6c0000002200 */
[----:B------:R-:W0:Y:S08]  /*0050*/  S2UR UR5, SR_CTAID.X ;  /* 0x00000000000579c3 */ /* 0x000e300000002500 */
[----:B------:R-:W0:Y:S08]  /*0060*/  LDC R7, c[0x0][0x360] ;  /* 0x0000d800ff077b82 */ /* 0x000e300000000800 */
[----:B------:R-:W1:Y:S01]  /*0070*/  S2UR UR4, SR_CTAID.Y ;  /* 0x00000000000479c3 */ /* 0x000e620000002600 */
[----:B0-----:R-:W-:-:S05]  /*0080*/  IMAD R7, R7, UR5, R2 ;  /* 0x0000000507077c24 */ /* 0x001fca000f8e0202 */
[----:B--2---:R-:W-:Y:S01]  /*0090*/  ISETP.GE.AND P0, PT, R7, UR7, PT ;  /* 0x0000000707007c0c */ /* 0x004fe2000bf06270 */
[----:B-1----:R-:W-:-:S05]  /*00a0*/  IMAD R0, R0, UR4, R3 ;  /* 0x0000000400007c24 */ /* 0x002fca000f8e0203 */
[----:B------:R-:W-:-:S13]  /*00b0*/  ISETP.GE.OR P0, PT, R0, UR6, P0 ;  /* 0x0000000600007c0c */ /* 0x000fda0008706670 */
[----:B------:R-:W-:Y:S05]  /*00c0*/  @P0 EXIT ;  /* 0x000000000000094d */ /* 0x000fea0003800000 */
[----:B------:R-:W0:Y:S01]  /*00d0*/  LDC.64 R2, c[0x0][0x380] ;  /* 0x0000e000ff027b82 */ /* 0x000e220000000a00 */
[----:B------:R-:W1:Y:S01]  /*00e0*/  LDCU.64 UR4, c[0x0][0x358] ;  /* 0x00006b00ff0477ac */ /* 0x000e620008000a00 */
[----:B------:R-:W-:-:S04]  /*00f0*/  IMAD R5, R0, UR7, R7 ;  /* 0x0000000700057c24 */ /* 0x000fc8000f8e0207 */
[----:B0-----:R-:W-:Y:S02]  /*0100*/  IMAD.WIDE R2, R5, 0x4, R2 ;  /* 0x0000000405027825 */ /* 0x001fe400078e0202 */
[----:B------:R-:W0:Y:S04]  /*0110*/  LDC.64 R4, c[0x0][0x388] ;  /* 0x0000e200ff047b82 */ /* 0x000e280000000a00 */
[----:B-1----:R-:W2:Y:S01]  /*0120*/  LDG.E R3, desc[UR4][R2.64] ;  /* 0x0000000402037981 */ /* 0x002ea2000c1e1900 */
[----:B------:R-:W-:-:S04]  /*0130*/  IMAD R7, R7, UR6, R0 ;  /* 0x0000000607077c24 */ /* 0x000fc8000f8e0200 */
[----:B0-----:R-:W-:-:S05]  /*0140*/  IMAD.WIDE R4, R7, 0x4, R4 ;  /* 0x0000000407047825 */ /* 0x001fca00078e0204 */
[----:B--2---:R-:W-:Y:S01]  /*0150*/  STG.E desc[UR4][R4.64], R3 ;  /* 0x0000000304007986 */ /* 0x004fe2000c101904 */
[----:B------:R-:W-:Y:S05]  /*0160*/  EXIT ;  /* 0x000000000000794d */ /* 0x000fea0003800000 */
.L_x_0:
[----:B------:R-:W-:-:S00]  /*0170*/  BRA `(.L_x_0) ;  /* 0xfffffffc00fc7947 */ /* 0x000fc0000383ffff */
[----:B------:R-:W-:-:S00]  /*0180*/  NOP ;  /* 0x0000000000007918 */ /* 0x000fc00000000000 */
[----:B------:R-:W-:-:S00]  /*0190*/  NOP ;  /* 0x0000000000007918 */ /* 0x000fc00000000000 */
[----:B------:R-:W-:-:S00]  /*01a0*/  NOP ;  /* 0x0000000000007918 */ /* 0x000fc00000000000 */
[----:B------:R-:W-:-:S00]  /*01b0*/  NOP ;  /* 0x0000000000007918 */ /* 0x000fc00000000000 */
[----:B------:R-:W-:-:S00]  /*01c0*/  NOP ;  /* 0x0000000000007918 */ /* 0x000fc00000000000 */
[----:B------:R-:W-:-:S00]  /*01d0*/  NOP ;  /* 0x0000000000007918 */ /* 0x000fc00000000000 */
[----:B------:R-:W-:-:S00]  /*01e0*/  NOP ;  /* 0x0000000000007918 */ /* 0x000fc00000000000 */
[----:B------:R-:W-:-:S00]  /*01f0*/  NOP ;  /* 0x0000000000007918 */ /* 0x000fc00000000000 */
.L_x_1:


//--------------------- .nv.shared.reserved.0     --------------------------
	.section	.nv.shared.reserved.0,"aw",@nobits
	.weak		__nv_reservedSMEM_offset_0_alias
	.size		__nv_reservedSMEM_offset_0_alias, 0, 64
	.other		__nv_reservedSMEM_offset_0_alias,@"STO_CUDA_RESERVED_SHARED STV_DEFAULT"
__nv_reservedSMEM_offset_0_alias:
	.zero		0
	.zero		64


//--------------------- .nv.constant0._Z15matrixTransposePKfPfii --------------------------
	.section	.nv.constant0._Z15matrixTransposePKfPfii,"a",@progbits
	.sectionflags	@""
	.align	4
.nv.constant0._Z15matrixTransposePKfPfii:
	.zero		920


//--------------------- SYMBOLS --------------------------

	.type		.nv.reservedSmem.offset0,@object
	.size		.nv.reservedSmem.offset0,0x4
